//
// Generated by NVIDIA NVVM Compiler
//
// Compiler Build ID: CL-36424714
// Cuda compilation tools, release 13.0, V13.0.88
// Based on NVVM 20.0.0
//

.version 9.0
.target sm_100
.address_size 64

	// .globl	_Z15multiply_devicePdS_i

.visible .entry _Z15multiply_devicePdS_i(
	.param .u64 .ptr .align 1 _Z15multiply_devicePdS_i_param_0,
	.param .u64 .ptr .align 1 _Z15multiply_devicePdS_i_param_1,
	.param .u32 _Z15multiply_devicePdS_i_param_2
)
{
	.reg .pred 	%p<10>;
	.reg .b32 	%r<79>;
	.reg .b64 	%rd<60>;
	.reg .b64 	%fd<67>;

	ld.param.u64 	%rd3, [_Z15multiply_devicePdS_i_param_0];
	ld.param.u32 	%r44, [_Z15multiply_devicePdS_i_param_2];
	cvta.to.global.u64 	%rd1, %rd3;
	mov.u32 	%r1, %tid.x;
	mov.u32 	%r65, %ctaid.x;
	setp.ge.s32 	%p1, %r65, %r44;
	@%p1 bra 	$L__BB0_14;
	mul.lo.s32 	%r3, %r44, %r1;
	and.b32  	%r4, %r44, 7;
	and.b32  	%r5, %r44, 3;
	and.b32  	%r6, %r44, -8;
	and.b32  	%r7, %r44, 1;
	neg.s32 	%r8, %r6;
	shl.b32 	%r9, %r44, 3;
	shl.b32 	%r45, %r44, 1;
	add.s32 	%r10, %r1, %r45;
	mad.lo.s32 	%r11, %r44, 3, %r1;
	shl.b32 	%r46, %r44, 2;
	add.s32 	%r12, %r1, %r46;
	mad.lo.s32 	%r13, %r44, 5, %r1;
	mad.lo.s32 	%r14, %r44, 6, %r1;
	mad.lo.s32 	%r15, %r44, 7, %r1;
	mul.wide.s32 	%rd50, %r44, 8;
$L__BB0_2:
	add.s32 	%r48, %r44, -1;
	setp.lt.u32 	%p2, %r48, 7;
	mov.f64 	%fd66, 0d0000000000000000;
	mov.b32 	%r77, 0;
	@%p2 bra 	$L__BB0_5;
	add.s32 	%r73, %r1, %r44;
	mov.f64 	%fd66, 0d0000000000000000;
	mov.u32 	%r66, %r1;
	mov.u32 	%r67, %r15;
	mov.u32 	%r68, %r14;
	mov.u32 	%r69, %r13;
	mov.u32 	%r70, %r12;
	mov.u32 	%r71, %r11;
	mov.u32 	%r72, %r10;
	mov.u32 	%r74, %r65;
	mov.u32 	%r75, %r8;
$L__BB0_4:
	.pragma "nounroll";
	mul.wide.u32 	%rd4, %r66, 8;
	add.s64 	%rd5, %rd1, %rd4;
	ld.global.f64 	%fd16, [%rd5];
	mul.wide.s32 	%rd6, %r74, 8;
	add.s64 	%rd7, %rd1, %rd6;
	ld.global.f64 	%fd17, [%rd7];
	fma.rn.f64 	%fd18, %fd16, %fd17, %fd66;
	mul.wide.u32 	%rd8, %r73, 8;
	add.s64 	%rd9, %rd1, %rd8;
	ld.global.f64 	%fd19, [%rd9];
	add.s64 	%rd11, %rd7, %rd50;
	ld.global.f64 	%fd20, [%rd11];
	fma.rn.f64 	%fd21, %fd19, %fd20, %fd18;
	mul.wide.u32 	%rd12, %r72, 8;
	add.s64 	%rd13, %rd1, %rd12;
	ld.global.f64 	%fd22, [%rd13];
	add.s64 	%rd14, %rd11, %rd50;
	ld.global.f64 	%fd23, [%rd14];
	fma.rn.f64 	%fd24, %fd22, %fd23, %fd21;
	mul.wide.u32 	%rd15, %r71, 8;
	add.s64 	%rd16, %rd1, %rd15;
	ld.global.f64 	%fd25, [%rd16];
	add.s64 	%rd17, %rd14, %rd50;
	ld.global.f64 	%fd26, [%rd17];
	fma.rn.f64 	%fd27, %fd25, %fd26, %fd24;
	mul.wide.u32 	%rd18, %r70, 8;
	add.s64 	%rd19, %rd1, %rd18;
	ld.global.f64 	%fd28, [%rd19];
	add.s64 	%rd20, %rd17, %rd50;
	ld.global.f64 	%fd29, [%rd20];
	fma.rn.f64 	%fd30, %fd28, %fd29, %fd27;
	mul.wide.u32 	%rd21, %r69, 8;
	add.s64 	%rd22, %rd1, %rd21;
	ld.global.f64 	%fd31, [%rd22];
	add.s64 	%rd23, %rd20, %rd50;
	ld.global.f64 	%fd32, [%rd23];
	fma.rn.f64 	%fd33, %fd31, %fd32, %fd30;
	mul.wide.u32 	%rd24, %r68, 8;
	add.s64 	%rd25, %rd1, %rd24;
	ld.global.f64 	%fd34, [%rd25];
	add.s64 	%rd26, %rd23, %rd50;
	ld.global.f64 	%fd35, [%rd26];
	fma.rn.f64 	%fd36, %fd34, %fd35, %fd33;
	mul.wide.u32 	%rd27, %r67, 8;
	add.s64 	%rd28, %rd1, %rd27;
	ld.global.f64 	%fd37, [%rd28];
	add.s64 	%rd29, %rd26, %rd50;
	ld.global.f64 	%fd38, [%rd29];
	fma.rn.f64 	%fd66, %fd37, %fd38, %fd36;
	add.s32 	%r75, %r75, 8;
	add.s32 	%r74, %r74, %r9;
	add.s32 	%r73, %r73, %r9;
	add.s32 	%r72, %r72, %r9;
	add.s32 	%r71, %r71, %r9;
	add.s32 	%r70, %r70, %r9;
	add.s32 	%r69, %r69, %r9;
	add.s32 	%r68, %r68, %r9;
	add.s32 	%r67, %r67, %r9;
	add.s32 	%r66, %r66, %r9;
	setp.ne.s32 	%p3, %r75, 0;
	mov.u32 	%r77, %r6;
	@%p3 bra 	$L__BB0_4;
$L__BB0_5:
	setp.eq.s32 	%p4, %r4, 0;
	@%p4 bra 	$L__BB0_13;
	add.s32 	%r49, %r4, -1;
	setp.lt.u32 	%p5, %r49, 3;
	@%p5 bra 	$L__BB0_8;
	mul.lo.s32 	%r50, %r77, %r44;
	add.s32 	%r51, %r50, %r1;
	mul.wide.u32 	%rd30, %r51, 8;
	add.s64 	%rd31, %rd1, %rd30;
	ld.global.f64 	%fd40, [%rd31];
	add.s32 	%r52, %r50, %r65;
	mul.wide.s32 	%rd32, %r52, 8;
	add.s64 	%rd33, %rd1, %rd32;
	ld.global.f64 	%fd41, [%rd33];
	fma.rn.f64 	%fd42, %fd40, %fd41, %fd66;
	add.s32 	%r53, %r51, %r44;
	mul.wide.u32 	%rd34, %r53, 8;
	add.s64 	%rd35, %rd1, %rd34;
	ld.global.f64 	%fd43, [%rd35];
	add.s64 	%rd37, %rd33, %rd50;
	ld.global.f64 	%fd44, [%rd37];
	fma.rn.f64 	%fd45, %fd43, %fd44, %fd42;
	add.s32 	%r54, %r53, %r44;
	mul.wide.u32 	%rd38, %r54, 8;
	add.s64 	%rd39, %rd1, %rd38;
	ld.global.f64 	%fd46, [%rd39];
	add.s64 	%rd40, %rd37, %rd50;
	ld.global.f64 	%fd47, [%rd40];
	fma.rn.f64 	%fd48, %fd46, %fd47, %fd45;
	add.s32 	%r55, %r54, %r44;
	mul.wide.u32 	%rd41, %r55, 8;
	add.s64 	%rd42, %rd1, %rd41;
	ld.global.f64 	%fd49, [%rd42];
	add.s64 	%rd43, %rd40, %rd50;
	ld.global.f64 	%fd50, [%rd43];
	fma.rn.f64 	%fd66, %fd49, %fd50, %fd48;
	add.s32 	%r77, %r77, 4;
$L__BB0_8:
	setp.eq.s32 	%p6, %r5, 0;
	@%p6 bra 	$L__BB0_13;
	setp.eq.s32 	%p7, %r5, 1;
	@%p7 bra 	$L__BB0_11;
	mul.lo.s32 	%r56, %r77, %r44;
	add.s32 	%r57, %r56, %r1;
	mul.wide.u32 	%rd44, %r57, 8;
	add.s64 	%rd45, %rd1, %rd44;
	ld.global.f64 	%fd52, [%rd45];
	add.s32 	%r58, %r56, %r65;
	mul.wide.s32 	%rd46, %r58, 8;
	add.s64 	%rd47, %rd1, %rd46;
	ld.global.f64 	%fd53, [%rd47];
	fma.rn.f64 	%fd54, %fd52, %fd53, %fd66;
	add.s32 	%r59, %r57, %r44;
	mul.wide.u32 	%rd48, %r59, 8;
	add.s64 	%rd49, %rd1, %rd48;
	ld.global.f64 	%fd55, [%rd49];
	add.s64 	%rd51, %rd47, %rd50;
	ld.global.f64 	%fd56, [%rd51];
	fma.rn.f64 	%fd66, %fd55, %fd56, %fd54;
	add.s32 	%r77, %r77, 2;
$L__BB0_11:
	setp.eq.s32 	%p8, %r7, 0;
	@%p8 bra 	$L__BB0_13;
	mul.lo.s32 	%r60, %r77, %r44;
	add.s32 	%r61, %r60, %r1;
	mul.wide.u32 	%rd52, %r61, 8;
	add.s64 	%rd53, %rd1, %rd52;
	ld.global.f64 	%fd57, [%rd53];
	add.s32 	%r62, %r60, %r65;
	mul.wide.s32 	%rd54, %r62, 8;
	add.s64 	%rd55, %rd1, %rd54;
	ld.global.f64 	%fd58, [%rd55];
	fma.rn.f64 	%fd66, %fd57, %fd58, %fd66;
$L__BB0_13:
	ld.param.u64 	%rd59, [_Z15multiply_devicePdS_i_param_1];
	add.s32 	%r63, %r65, %r3;
	cvta.to.global.u64 	%rd56, %rd59;
	mul.wide.s32 	%rd57, %r63, 8;
	add.s64 	%rd58, %rd56, %rd57;
	st.global.f64 	[%rd58], %fd66;
	mov.u32 	%r64, %nctaid.x;
	add.s32 	%r65, %r65, %r64;
	setp.lt.s32 	%p9, %r65, %r44;
	@%p9 bra 	$L__BB0_2;
$L__BB0_14:
	ret;

}


// ===== COMPILED SASS (sm_100) =====

	.target	sm_100

	.elftype	@"ET_EXEC"


//--------------------- .note.nv.tkinfo           --------------------------
	.section	.note.nv.tkinfo,"",@"SHT_NOTE"
	.sectionflags	@"SHF_NOTE_NV_TKINFO"
	.tkinfo
        /*0018*/ 	.word	0x00000002
        /*0030*/ 	.string	""
        /*0030*/ 	.string	"ptxas"
        /*0030*/ 	.string	"Cuda compilation tools, release 13.0, V13.0.88"
        /*0030*/ 	.string	"Build cuda_13.0.r13.0/compiler.36424714_0"
        /*0030*/ 	.string	"-arch sm_100 -m 64 "



//--------------------- .note.nv.cuinfo           --------------------------
	.section	.note.nv.cuinfo,"",@"SHT_NOTE"
	.sectionflags	@"SHF_NOTE_NV_CUINFO"
        /*0018*/ 	.short	0x0002
        /*001a*/ 	.short	0x0064
        /*001c*/ 	.short	0x0082
	.zero		2


//--------------------- .nv.info                  --------------------------
	.section	.nv.info,"",@"SHT_CUDA_INFO"
	.align	4


	//----- nvinfo : EIATTR_REGCOUNT
	.align		4
        /*0000*/ 	.byte	0x04, 0x2f
        /*0002*/ 	.short	(.L_1 - .L_0)
	.align		4
.L_0:
        /*0004*/ 	.word	index@(_Z15multiply_devicePdS_i)
        /*0008*/ 	.word	0x00000027


	//----- nvinfo : EIATTR_FRAME_SIZE
	.align		4
.L_1:
        /*000c*/ 	.byte	0x04, 0x11
        /*000e*/ 	.short	(.L_3 - .L_2)
	.align		4
.L_2:
        /*0010*/ 	.word	index@(_Z15multiply_devicePdS_i)
        /*0014*/ 	.word	0x00000000


	//----- nvinfo : EIATTR_MIN_STACK_SIZE
	.align		4
.L_3:
        /*0018*/ 	.byte	0x04, 0x12
        /*001a*/ 	.short	(.L_5 - .L_4)
	.align		4
.L_4:
        /*001c*/ 	.word	index@(_Z15multiply_devicePdS_i)
        /*0020*/ 	.word	0x00000000
.L_5:


//--------------------- .nv.compat                --------------------------
	.section	.nv.compat,"",@"SHT_CUDA_COMPAT_INFO"
	.align	4
        /*0000*/ 	.byte	0x02, 0x09, 0x00, 0x00, 0x02, 0x02, 0x01, 0x00, 0x02, 0x05, 0x05, 0x00, 0x03, 0x07, 0x01, 0x01
        /*0010*/ 	.byte	0x02, 0x03, 0x00, 0x00, 0x02, 0x06, 0x01, 0x00, 0x04, 0x0b, 0x08, 0x00, 0x01, 0x00, 0x00, 0x00
        /*0020*/ 	.byte	0x00, 0x00, 0x00, 0x00


//--------------------- .nv.info._Z15multiply_devicePdS_i --------------------------
	.section	.nv.info._Z15multiply_devicePdS_i,"",@"SHT_CUDA_INFO"
	.sectionflags	@""
	.align	4


	//----- nvinfo : EIATTR_CUDA_API_VERSION
	.align		4
        /*0000*/ 	.byte	0x04, 0x37
        /*0002*/ 	.short	(.L_7 - .L_6)
.L_6:
        /*0004*/ 	.word	0x00000082


	//----- nvinfo : EIATTR_KPARAM_INFO
	.align		4
.L_7:
        /*0008*/ 	.byte	0x04, 0x17
        /*000a*/ 	.short	(.L_9 - .L_8)
.L_8:
        /*000c*/ 	.word	0x00000000
        /*0010*/ 	.short	0x0002
        /*0012*/ 	.short	0x0010
        /*0014*/ 	.byte	0x00, 0xf0, 0x11, 0x00


	//----- nvinfo : EIATTR_KPARAM_INFO
	.align		4
.L_9:
        /*0018*/ 	.byte	0x04, 0x17
        /*001a*/ 	.short	(.L_11 - .L_10)
.L_10:
        /*001c*/ 	.word	0x00000000
        /*0020*/ 	.short	0x0001
        /*0022*/ 	.short	0x0008
        /*0024*/ 	.byte	0x00, 0xf5, 0x21, 0x00


	//----- nvinfo : EIATTR_KPARAM_INFO
	.align		4
.L_11:
        /*0028*/ 	.byte	0x04, 0x17
        /*002a*/ 	.short	(.L_13 - .L_12)
.L_12:
        /*002c*/ 	.word	0x00000000
        /*0030*/ 	.short	0x0000
        /*0032*/ 	.short	0x0000
        /*0034*/ 	.byte	0x00, 0xf5, 0x21, 0x00


	//----- nvinfo : EIATTR_SPARSE_MMA_MASK
	.align		4
.L_13:
        /*0038*/ 	.byte	0x03, 0x50
        /*003a*/ 	.short	0x0000


	//----- nvinfo : EIATTR_MAXREG_COUNT
	.align		4
        /*003c*/ 	.byte	0x03, 0x1b
        /*003e*/ 	.short	0x00ff


	//----- nvinfo : EIATTR_MERCURY_ISA_VERSION
	.align		4
        /*0040*/ 	.byte	0x03, 0x5f
        /*0042*/ 	.short	0x0101


	//----- nvinfo : EIATTR_VRC_CTA_INIT_COUNT
	.align		4
        /*0044*/ 	.byte	0x02, 0x4a
	.zero		1
	.zero		1


	//----- nvinfo : EIATTR_EXIT_INSTR_OFFSETS
	.align		4
        /*0048*/ 	.byte	0x04, 0x1c
        /*004a*/ 	.short	(.L_15 - .L_14)


	//   ....[0]....
.L_14:
        /*004c*/ 	.word	0x00000040


	//   ....[1]....
        /*0050*/ 	.word	0x000009b0


	//----- nvinfo : EIATTR_CBANK_PARAM_SIZE
	.align		4
.L_15:
        /*0054*/ 	.byte	0x03, 0x19
        /*0056*/ 	.short	0x0014


	//----- nvinfo : EIATTR_PARAM_CBANK
	.align		4
        /*0058*/ 	.byte	0x04, 0x0a
        /*005a*/ 	.short	(.L_17 - .L_16)
	.align		4
.L_16:
        /*005c*/ 	.word	index@(.nv.constant0._Z15multiply_devicePdS_i)
        /*0060*/ 	.short	0x0380
        /*0062*/ 	.short	0x0014


	//----- nvinfo : EIATTR_SW_WAR
	.align		4
.L_17:
        /*0064*/ 	.byte	0x04, 0x36
        /*0066*/ 	.short	(.L_19 - .L_18)
.L_18:
        /*0068*/ 	.word	0x00000008
.L_19:


//--------------------- .nv.callgraph             --------------------------
	.section	.nv.callgraph,"",@"SHT_CUDA_CALLGRAPH"
	.align	4
	.sectionentsize	8
	.align		4
        /*0000*/ 	.word	0x00000000
	.align		4
        /*0004*/ 	.word	0xffffffff
	.align		4
        /*0008*/ 	.word	0x00000000
	.align		4
        /*000c*/ 	.word	0xfffffffe
	.align		4
        /*0010*/ 	.word	0x00000000
	.align		4
        /*0014*/ 	.word	0xfffffffd
	.align		4
        /*0018*/ 	.word	0x00000000
	.align		4
        /*001c*/ 	.word	0xfffffffc


//--------------------- .text._Z15multiply_devicePdS_i --------------------------
	.section	.text._Z15multiply_devicePdS_i,"ax",@progbits
	.align	128
        .global         _Z15multiply_devicePdS_i
        .type           _Z15multiply_devicePdS_i,@function
        .size           _Z15multiply_devicePdS_i,(.L_x_6 - _Z15multiply_devicePdS_i)
        .other          _Z15multiply_devicePdS_i,@"STO_CUDA_ENTRY STV_DEFAULT"
_Z15multiply_devicePdS_i:
.text._Z15multiply_devicePdS_i:
[----:B------:R-:W-:Y:S08]  /*0000*/  LDC R1, c[0x0][0x37c] ;  /* 0x0000df00ff017b82 */ /* 0x000ff00000000800 */
[----:B------:R-:W0:Y:S08]  /*0010*/  S2UR UR4, SR_CTAID.X ;  /* 0x00000000000479c3 */ /* 0x000e300000002500 */
[----:B------:R-:W0:Y:S02]  /*0020*/  LDC R9, c[0x0][0x390] ;  /* 0x0000e400ff097b82 */ /* 0x000e240000000800 */
[----:B0-----:R-:W-:-:S13]  /*0030*/  ISETP.LE.AND P0, PT, R9, UR4, PT ;  /* 0x0000000409007c0c */ /* 0x001fda000bf03270 */
[----:B------:R-:W-:Y:S05]  /*0040*/  @P0 EXIT ;  /* 0x000000000000094d */ /* 0x000fea0003800000 */
[----:B------:R-:W0:Y:S01]  /*0050*/  S2R R0, SR_TID.X ;  /* 0x0000000000007919 */ /* 0x000e220000002100 */
[C---:B------:R-:W-:Y:S01]  /*0060*/  LOP3.LUT R2, R9.reuse, 0xfffffff8, RZ, 0xc0, !PT ;  /* 0xfffffff809027812 */ /* 0x040fe200078ec0ff */
[----:B------:R-:W1:Y:S01]  /*0070*/  LDCU.64 UR6, c[0x0][0x358] ;  /* 0x00006b00ff0677ac */ /* 0x000e620008000a00 */
[CC--:B0-----:R-:W-:Y:S01]  /*0080*/  LEA R3, R9.reuse, R0.reuse, 0x1 ;  /* 0x0000000009037211 */ /* 0x0c1fe200078e08ff */
[C-C-:B------:R-:W-:Y:S01]  /*0090*/  IMAD R4, R9.reuse, 0x3, R0.reuse ;  /* 0x0000000309047824 */ /* 0x140fe200078e0200 */
[C---:B------:R-:W-:Y:S01]  /*00a0*/  LEA R5, R9.reuse, R0, 0x2 ;  /* 0x0000000009057211 */ /* 0x040fe200078e10ff */
[C-C-:B------:R-:W-:Y:S02]  /*00b0*/  IMAD R6, R9.reuse, 0x5, R0.reuse ;  /* 0x0000000509067824 */ /* 0x140fe400078e0200 */
[C-C-:B------:R-:W-:Y:S02]  /*00c0*/  IMAD R7, R9.reuse, 0x6, R0.reuse ;  /* 0x0000000609077824 */ /* 0x140fe400078e0200 */
[----:B-1----:R-:W-:-:S07]  /*00d0*/  IMAD R8, R9, 0x7, R0 ;  /* 0x0000000709087824 */ /* 0x002fce00078e0200 */
.L_x_4:
[----:B0-----:R-:W0:Y:S01]  /*00e0*/  LDC R9, c[0x0][0x390] ;  /* 0x0000e400ff097b82 */ /* 0x001e220000000800 */
[----:B------:R-:W-:Y:S01]  /*00f0*/  HFMA2 R32, -RZ, RZ, 0, 0 ;  /* 0x00000000ff207431 */ /* 0x000fe200000001ff */
[----:B------:R-:W-:Y:S02]  /*0100*/  CS2R R16, SRZ ;  /* 0x0000000000107805 */ /* 0x000fe4000001ff00 */
[----:B0-----:R-:W-:-:S04]  /*0110*/  IADD3 R10, PT, PT, R9, -0x1, RZ ;  /* 0xffffffff090a7810 */ /* 0x001fc80007ffe0ff */
[----:B------:R-:W-:-:S13]  /*0120*/  ISETP.GE.U32.AND P0, PT, R10, 0x7, PT ;  /* 0x000000070a00780c */ /* 0x000fda0003f06070 */
[----:B------:R-:W-:Y:S05]  /*0130*/  @!P0 BRA `(.L_x_0) ;  /* 0x0000000400048947 */ /* 0x000fea0003800000 */
[----:B------:R-:W-:Y:S02]  /*0140*/  IADD3 R11, PT, PT, -R2, RZ, RZ ;  /* 0x000000ff020b7210 */ /* 0x000fe40007ffe1ff */
[----:B------:R-:W-:Y:S02]  /*0150*/  CS2R R16, SRZ ;  /* 0x0000000000107805 */ /* 0x000fe4000001ff00 */
[----:B------:R-:W-:Y:S02]  /*0160*/  IADD3 R30, PT, PT, R0, R9, RZ ;  /* 0x00000009001e7210 */ /* 0x000fe40007ffe0ff */
[----:B------:R-:W-:Y:S02]  /*0170*/  MOV R12, R0 ;  /* 0x00000000000c7202 */ /* 0x000fe40000000f00 */
[----:B------:R-:W-:Y:S02]  /*0180*/  MOV R32, R8 ;  /* 0x0000000800207202 */ /* 0x000fe40000000f00 */
[----:B------:R-:W-:-:S02]  /*0190*/  MOV R34, R7 ;  /* 0x0000000700227202 */ /* 0x000fc40000000f00 */
[----:B------:R-:W-:Y:S02]  /*01a0*/  MOV R36, R6 ;  /* 0x0000000600247202 */ /* 0x000fe40000000f00 */
[----:B------:R-:W-:Y:S02]  /*01b0*/  MOV R13, R5 ;  /* 0x00000005000d7202 */ /* 0x000fe40000000f00 */
[----:B------:R-:W-:Y:S02]  /*01c0*/  MOV R29, R4 ;  /* 0x00000004001d7202 */ /* 0x000fe40000000f00 */
[----:B------:R-:W-:Y:S02]  /*01d0*/  MOV R28, R3 ;  /* 0x00000003001c7202 */ /* 0x000fe40000000f00 */
[----:B------:R-:W-:-:S07]  /*01e0*/  MOV R10, UR4 ;  /* 0x00000004000a7c02 */ /* 0x000fce0008000f00 */
.L_x_1:
[----:B------:R-:W0:Y:S02]  /*01f0*/  LDC.64 R26, c[0x0][0x380] ;  /* 0x0000e000ff1a7b82 */ /* 0x000e240000000a00 */
[----:B0-----:R-:W-:-:S04]  /*0200*/  IMAD.WIDE.U32 R14, R12, 0x8, R26 ;  /* 0x000000080c0e7825 */ /* 0x001fc800078e001a */
[--C-:B------:R-:W-:Y:S02]  /*0210*/  IMAD.WIDE R18, R10, 0x8, R26.reuse ;  /* 0x000000080a127825 */ /* 0x100fe400078e021a */
[----:B------:R-:W2:Y:S04]  /*0220*/  LDG.E.64 R14, desc[UR6][R14.64] ;  /* 0x000000060e0e7981 */ /* 0x000ea8000c1e1b00 */
[----:B------:R-:W2:Y:S01]  /*0230*/  LDG.E.64 R22, desc[UR6][R18.64] ;  /* 0x0000000612167981 */ /* 0x000ea2000c1e1b00 */
[----:B------:R-:W-:-:S04]  /*0240*/  IMAD.WIDE.U32 R24, R30, 0x8, R26 ;  /* 0x000000081e187825 */ /* 0x000fc800078e001a */
[----:B------:R-:W-:Y:S02]  /*0250*/  IMAD.WIDE R20, R9, 0x8, R18 ;  /* 0x0000000809147825 */ /* 0x000fe400078e0212 */
[----:B------:R-:W3:Y:S01]  /*0260*/  LDG.E.64 R18, desc[UR6][R24.64] ;  /* 0x0000000618127981 */ /* 0x000ee2000c1e1b00 */
[----:B--2---:R-:W-:-:S03]  /*0270*/  DFMA R22, R14, R22, R16 ;  /* 0x000000160e16722b */ /* 0x004fc60000000010 */
[----:B------:R0:W3:Y:S01]  /*0280*/  LDG.E.64 R16, desc[UR6][R20.64] ;  /* 0x0000000614107981 */ /* 0x0000e2000c1e1b00 */
[----:B------:R-:W-:-:S06]  /*0290*/  IMAD.WIDE.U32 R14, R28, 0x8, R26 ;  /* 0x000000081c0e7825 */ /* 0x000fcc00078e001a */
[----:B------:R-:W2:Y:S01]  /*02a0*/  LDG.E.64 R14, desc[UR6][R14.64] ;  /* 0x000000060e0e7981 */ /* 0x000ea2000c1e1b00 */
[----:B0-----:R-:W-:-:S05]  /*02b0*/  IMAD.WIDE R20, R9, 0x8, R20 ;  /* 0x0000000809147825 */ /* 0x001fca00078e0214 */
[----:B------:R-:W2:Y:S01]  /*02c0*/  LDG.E.64 R24, desc[UR6][R20.64] ;  /* 0x0000000614187981 */ /* 0x000ea2000c1e1b00 */
[----:B---3--:R-:W-:Y:S01]  /*02d0*/  DFMA R16, R18, R16, R22 ;  /* 0x000000101210722b */ /* 0x008fe20000000016 */
[----:B------:R-:W-:-:S04]  /*02e0*/  IMAD.WIDE.U32 R18, R29, 0x8, R26 ;  /* 0x000000081d127825 */ /* 0x000fc800078e001a */
[----:B------:R-:W-:Y:S02]  /*02f0*/  IMAD.WIDE R22, R9, 0x8, R20 ;  /* 0x0000000809167825 */ /* 0x000fe400078e0214 */
[----:B------:R-:W3:Y:S04]  /*0300*/  LDG.E.64 R18, desc[UR6][R18.64] ;  /* 0x0000000612127981 */ /* 0x000ee8000c1e1b00 */
[----:B------:R0:W3:Y:S01]  /*0310*/  LDG.E.64 R20, desc[UR6][R22.64] ;  /* 0x0000000616147981 */ /* 0x0000e2000c1e1b00 */
[----:B--2---:R-:W-:Y:S01]  /*0320*/  DFMA R24, R14, R24, R16 ;  /* 0x000000180e18722b */ /* 0x004fe20000000010 */
[----:B------:R-:W-:-:S04]  /*0330*/  IMAD.WIDE.U32 R16, R13, 0x8, R26 ;  /* 0x000000080d107825 */ /* 0x000fc800078e001a */
[C---:B0-----:R-:W-:Y:S02]  /*0340*/  IMAD.WIDE R22, R9.reuse, 0x8, R22 ;  /* 0x0000000809167825 */ /* 0x041fe400078e0216 */
[----:B------:R-:W2:Y:S04]  /*0350*/  LDG.E.64 R16, desc[UR6][R16.64] ;  /* 0x0000000610107981 */ /* 0x000ea8000c1e1b00 */
[----:B------:R0:W2:Y:S02]  /*0360*/  LDG.E.64 R14, desc[UR6][R22.64] ;  /* 0x00000006160e7981 */ /* 0x0000a4000c1e1b00 */
[----:B0-----:R-:W-:Y:S01]  /*0370*/  IMAD.WIDE R22, R9, 0x8, R22 ;  /* 0x0000000809167825 */ /* 0x001fe200078e0216 */
[----:B---3--:R-:W-:-:S03]  /*0380*/  DFMA R20, R18, R20, R24 ;  /* 0x000000141214722b */ /* 0x008fc60000000018 */
[----:B------:R-:W-:-:S06]  /*0390*/  IMAD.WIDE.U32 R18, R36, 0x8, R26 ;  /* 0x0000000824127825 */ /* 0x000fcc00078e001a */
[----:B------:R-:W3:Y:S01]  /*03a0*/  LDG.E.64 R18, desc[UR6][R18.64] ;  /* 0x0000000612127981 */ /* 0x000ee2000c1e1b00 */
[----:B------:R-:W-:Y:S01]  /*03b0*/  IMAD.WIDE R24, R9, 0x8, R22 ;  /* 0x0000000809187825 */ /* 0x000fe200078e0216 */
[----:B--2---:R-:W-:Y:S02]  /*03c0*/  DFMA R14, R16, R14, R20 ;  /* 0x0000000e100e722b */ /* 0x004fe40000000014 */
[----:B------:R-:W3:Y:S01]  /*03d0*/  LDG.E.64 R16, desc[UR6][R22.64] ;  /* 0x0000000616107981 */ /* 0x000ee2000c1e1b00 */
[----:B------:R-:W-:-:S04]  /*03e0*/  IMAD.WIDE.U32 R20, R34, 0x8, R26 ;  /* 0x0000000822147825 */ /* 0x000fc800078e001a */
[----:B------:R-:W-:Y:S02]  /*03f0*/  IMAD.WIDE.U32 R26, R32, 0x8, R26 ;  /* 0x00000008201a7825 */ /* 0x000fe400078e001a */
[----:B------:R-:W2:Y:S04]  /*0400*/  LDG.E.64 R20, desc[UR6][R20.64] ;  /* 0x0000000614147981 */ /* 0x000ea8000c1e1b00 */
[----:B------:R0:W2:Y:S04]  /*0410*/  LDG.E.64 R22, desc[UR6][R24.64] ;  /* 0x0000000618167981 */ /* 0x0000a8000c1e1b00 */
[----:B------:R-:W4:Y:S01]  /*0420*/  LDG.E.64 R26, desc[UR6][R26.64] ;  /* 0x000000061a1a7981 */ /* 0x000f22000c1e1b00 */
[----:B0-----:R-:W-:-:S06]  /*0430*/  IMAD.WIDE R24, R9, 0x8, R24 ;  /* 0x0000000809187825 */ /* 0x001fcc00078e0218 */
[----:B------:R-:W4:Y:S01]  /*0440*/  LDG.E.64 R24, desc[UR6][R24.64] ;  /* 0x0000000618187981 */ /* 0x000f22000c1e1b00 */
[----:B------:R-:W-:-:S04]  /*0450*/  IADD3 R11, PT, PT, R11, 0x8, RZ ;  /* 0x000000080b0b7810 */ /* 0x000fc80007ffe0ff */
[----:B------:R-:W-:Y:S01]  /*0460*/  ISETP.NE.AND P0, PT, R11, RZ, PT ;  /* 0x000000ff0b00720c */ /* 0x000fe20003f05270 */
[C---:B------:R-:W-:Y:S01]  /*0470*/  IMAD R12, R9.reuse, 0x8, R12 ;  /* 0x00000008090c7824 */ /* 0x040fe200078e020c */
[C---:B------:R-:W-:Y:S01]  /*0480*/  LEA R10, R9.reuse, R10, 0x3 ;  /* 0x0000000a090a7211 */ /* 0x040fe200078e18ff */
[C---:B------:R-:W-:Y:S01]  /*0490*/  IMAD R32, R9.reuse, 0x8, R32 ;  /* 0x0000000809207824 */ /* 0x040fe200078e0220 */
[C---:B------:R-:W-:Y:S02]  /*04a0*/  LEA R30, R9.reuse, R30, 0x3 ;  /* 0x0000001e091e7211 */ /* 0x040fe400078e18ff */
[C---:B------:R-:W-:Y:S02]  /*04b0*/  LEA R28, R9.reuse, R28, 0x3 ;  /* 0x0000001c091c7211 */ /* 0x040fe400078e18ff */
[C---:B------:R-:W-:Y:S02]  /*04c0*/  LEA R29, R9.reuse, R29, 0x3 ;  /* 0x0000001d091d7211 */ /* 0x040fe400078e18ff */
[----:B------:R-:W-:-:S02]  /*04d0*/  LEA R13, R9, R13, 0x3 ;  /* 0x0000000d090d7211 */ /* 0x000fc400078e18ff */
[C---:B------:R-:W-:Y:S02]  /*04e0*/  LEA R36, R9.reuse, R36, 0x3 ;  /* 0x0000002409247211 */ /* 0x040fe400078e18ff */
[----:B------:R-:W-:Y:S01]  /*04f0*/  LEA R34, R9, R34, 0x3 ;  /* 0x0000002209227211 */ /* 0x000fe200078e18ff */
[----:B---3--:R-:W-:-:S08]  /*0500*/  DFMA R14, R18, R16, R14 ;  /* 0x00000010120e722b */ /* 0x008fd0000000000e */
[----:B--2---:R-:W-:-:S08]  /*0510*/  DFMA R14, R20, R22, R14 ;  /* 0x00000016140e722b */ /* 0x004fd0000000000e */
[----:B----4-:R-:W-:Y:S01]  /*0520*/  DFMA R16, R26, R24, R14 ;  /* 0x000000181a10722b */ /* 0x010fe2000000000e */
[----:B------:R-:W-:Y:S10]  /*0530*/  @P0 BRA `(.L_x_1) ;  /* 0xfffffffc002c0947 */ /* 0x000ff4000383ffff */
[----:B------:R-:W-:-:S07]  /*0540*/  MOV R32, R2 ;  /* 0x0000000200207202 */ /* 0x000fce0000000f00 */
.L_x_0:
[----:B------:R-:W0:Y:S02]  /*0550*/  LDC R30, c[0x0][0x390] ;  /* 0x0000e400ff1e7b82 */ /* 0x000e240000000800 */
[----:B0-----:R-:W-:-:S04]  /*0560*/  LOP3.LUT R10, R30, 0x7, RZ, 0xc0, !PT ;  /* 0x000000071e0a7812 */ /* 0x001fc800078ec0ff */
[----:B------:R-:W-:-:S13]  /*0570*/  ISETP.NE.AND P0, PT, R10, RZ, PT ;  /* 0x000000ff0a00720c */ /* 0x000fda0003f05270 */
[----:B------:R-:W-:Y:S05]  /*0580*/  @!P0 BRA `(.L_x_2) ;  /* 0x0000000000e88947 */ /* 0x000fea0003800000 */
[----:B------:R-:W-:Y:S02]  /*0590*/  IADD3 R10, PT, PT, R10, -0x1, RZ ;  /* 0xffffffff0a0a7810 */ /* 0x000fe40007ffe0ff */
[----:B------:R-:W-:Y:S02]  /*05a0*/  LOP3.LUT R30, R30, 0x3, RZ, 0xc0, !PT ;  /* 0x000000031e1e7812 */ /* 0x000fe400078ec0ff */
[----:B------:R-:W-:Y:S02]  /*05b0*/  ISETP.GE.U32.AND P0, PT, R10, 0x3, PT ;  /* 0x000000030a00780c */ /* 0x000fe40003f06070 */
[----:B------:R-:W-:-:S11]  /*05c0*/  ISETP.NE.AND P1, PT, R30, RZ, PT ;  /* 0x000000ff1e00720c */ /* 0x000fd60003f25270 */
[----:B------:R-:W-:Y:S05]  /*05d0*/  @!P0 BRA `(.L_x_3) ;  /* 0x00000000006c8947 */ /* 0x000fea0003800000 */
[----:B------:R-:W0:Y:S01]  /*05e0*/  LDC.64 R24, c[0x0][0x380] ;  /* 0x0000e000ff187b82 */ /* 0x000e220000000a00 */
[CC--:B------:R-:W-:Y:S02]  /*05f0*/  IMAD R10, R32.reuse, R9.reuse, R0 ;  /* 0x00000009200a7224 */ /* 0x0c0fe400078e0200 */
[----:B------:R-:W-:-:S03]  /*0600*/  IMAD R27, R32, R9, UR4 ;  /* 0x00000004201b7e24 */ /* 0x000fc6000f8e0209 */
[----:B------:R-:W-:-:S04]  /*0610*/  IADD3 R12, PT, PT, R10, R9, RZ ;  /* 0x000000090a0c7210 */ /* 0x000fc80007ffe0ff */
[----:B------:R-:W-:Y:S01]  /*0620*/  IADD3 R22, PT, PT, R12, R9, RZ ;  /* 0x000000090c167210 */ /* 0x000fe20007ffe0ff */
[----:B0-----:R-:W-:-:S04]  /*0630*/  IMAD.WIDE.U32 R14, R10, 0x8, R24 ;  /* 0x000000080a0e7825 */ /* 0x001fc800078e0018 */
[--C-:B------:R-:W-:Y:S02]  /*0640*/  IMAD.WIDE R26, R27, 0x8, R24.reuse ;  /* 0x000000081b1a7825 */ /* 0x100fe400078e0218 */
[----:B------:R-:W2:Y:S02]  /*0650*/  LDG.E.64 R14, desc[UR6][R14.64] ;  /* 0x000000060e0e7981 */ /* 0x000ea4000c1e1b00 */
[----:B------:R-:W-:Y:S02]  /*0660*/  IMAD.WIDE.U32 R10, R12, 0x8, R24 ;  /* 0x000000080c0a7825 */ /* 0x000fe400078e0018 */
[----:B------:R0:W2:Y:S02]  /*0670*/  LDG.E.64 R18, desc[UR6][R26.64] ;  /* 0x000000061a127981 */ /* 0x0000a4000c1e1b00 */
[----:B------:R-:W-:Y:S02]  /*0680*/  IMAD.WIDE R34, R9, 0x8, R26 ;  /* 0x0000000809227825 */ /* 0x000fe400078e021a */
[----:B------:R-:W3:Y:S02]  /*0690*/  LDG.E.64 R10, desc[UR6][R10.64] ;  /* 0x000000060a0a7981 */ /* 0x000ee4000c1e1b00 */
[----:B------:R-:W-:-:S02]  /*06a0*/  IMAD.WIDE.U32 R20, R22, 0x8, R24 ;  /* 0x0000000816147825 */ /* 0x000fc400078e0018 */
[----:B------:R-:W3:Y:S01]  /*06b0*/  LDG.E.64 R12, desc[UR6][R34.64] ;  /* 0x00000006220c7981 */ /* 0x000ee2000c1e1b00 */
[----:B------:R-:W-:Y:S01]  /*06c0*/  IADD3 R31, PT, PT, R22, R9, RZ ;  /* 0x00000009161f7210 */ /* 0x000fe20007ffe0ff */
[----:B------:R-:W-:Y:S02]  /*06d0*/  IMAD.WIDE R28, R9, 0x8, R34 ;  /* 0x00000008091c7825 */ /* 0x000fe400078e0222 */
[----:B------:R-:W4:Y:S02]  /*06e0*/  LDG.E.64 R20, desc[UR6][R20.64] ;  /* 0x0000000614147981 */ /* 0x000f24000c1e1b00 */
[----:B------:R-:W-:Y:S02]  /*06f0*/  IMAD.WIDE.U32 R24, R31, 0x8, R24 ;  /* 0x000000081f187825 */ /* 0x000fe400078e0018 */
[----:B------:R-:W4:Y:S02]  /*0700*/  LDG.E.64 R22, desc[UR6][R28.64] ;  /* 0x000000061c167981 */ /* 0x000f24000c1e1b00 */
[----:B0-----:R-:W-:-:S02]  /*0710*/  IMAD.WIDE R26, R9, 0x8, R28 ;  /* 0x00000008091a7825 */ /* 0x001fc400078e021c */
[----:B------:R-:W5:Y:S04]  /*0720*/  LDG.E.64 R24, desc[UR6][R24.64] ;  /* 0x0000000618187981 */ /* 0x000f68000c1e1b00 */
[----:B------:R-:W5:Y:S01]  /*0730*/  LDG.E.64 R26, desc[UR6][R26.64] ;  /* 0x000000061a1a7981 */ /* 0x000f62000c1e1b00 */
[----:B------:R-:W-:Y:S01]  /*0740*/  IADD3 R32, PT, PT, R32, 0x4, RZ ;  /* 0x0000000420207810 */ /* 0x000fe20007ffe0ff */
[----:B--2---:R-:W-:-:S08]  /*0750*/  DFMA R14, R14, R18, R16 ;  /* 0x000000120e0e722b */ /* 0x004fd00000000010 */
[----:B---3--:R-:W-:-:S08]  /*0760*/  DFMA R10, R10, R12, R14 ;  /* 0x0000000c0a0a722b */ /* 0x008fd0000000000e */
[----:B----4-:R-:W-:-:S08]  /*0770*/  DFMA R10, R20, R22, R10 ;  /* 0x00000016140a722b */ /* 0x010fd0000000000a */
[----:B-----5:R-:W-:-:S11]  /*0780*/  DFMA R16, R24, R26, R10 ;  /* 0x0000001a1810722b */ /* 0x020fd6000000000a */
.L_x_3:
[----:B------:R-:W-:Y:S05]  /*0790*/  @!P1 BRA `(.L_x_2) ;  /* 0x0000000000649947 */ /* 0x000fea0003800000 */
[----:B------:R-:W-:Y:S02]  /*07a0*/  ISETP.NE.AND P0, PT, R30, 0x1, PT ;  /* 0x000000011e00780c */ /* 0x000fe40003f05270 */
[----:B------:R-:W-:-:S11]  /*07b0*/  LOP3.LUT P1, RZ, R9, 0x1, RZ, 0xc0, !PT ;  /* 0x0000000109ff7812 */ /* 0x000fd6000782c0ff */
[----:B------:R-:W0:Y:S01]  /*07c0*/  @P0 LDC.64 R18, c[0x0][0x380] ;  /* 0x0000e000ff120b82 */ /* 0x000e220000000a00 */
[CCC-:B------:R-:W-:Y:S02]  /*07d0*/  @P0 IMAD R14, R32.reuse, R9.reuse, R0.reuse ;  /* 0x00000009200e0224 */ /* 0x1c0fe400078e0200 */
[CC--:B------:R-:W-:Y:S01]  /*07e0*/  @P0 IMAD R23, R32.reuse, R9.reuse, UR4 ;  /* 0x0000000420170e24 */ /* 0x0c0fe2000f8e0209 */
[----:B------:R-:W-:Y:S02]  /*07f0*/  @P0 IADD3 R32, PT, PT, R32, 0x2, RZ ;  /* 0x0000000220200810 */ /* 0x000fe40007ffe0ff */
[-C--:B------:R-:W-:Y:S02]  /*0800*/  @P0 IADD3 R21, PT, PT, R14, R9.reuse, RZ ;  /* 0x000000090e150210 */ /* 0x080fe40007ffe0ff */
[----:B------:R-:W1:Y:S01]  /*0810*/  @P1 LDC.64 R10, c[0x0][0x380] ;  /* 0x0000e000ff0a1b82 */ /* 0x000e620000000a00 */
[CC--:B------:R-:W-:Y:S02]  /*0820*/  @P1 IMAD R25, R32.reuse, R9.reuse, R0 ;  /* 0x0000000920191224 */ /* 0x0c0fe400078e0200 */
[----:B------:R-:W-:-:S02]  /*0830*/  @P1 IMAD R27, R32, R9, UR4 ;  /* 0x00000004201b1e24 */ /* 0x000fc4000f8e0209 */
[----:B0-----:R-:W-:-:S04]  /*0840*/  @P0 IMAD.WIDE.U32 R12, R14, 0x8, R18 ;  /* 0x000000080e0c0825 */ /* 0x001fc800078e0012 */
[--C-:B------:R-:W-:Y:S02]  /*0850*/  @P0 IMAD.WIDE R22, R23, 0x8, R18.reuse ;  /* 0x0000000817160825 */ /* 0x100fe400078e0212 */
[----:B------:R-:W2:Y:S02]  /*0860*/  @P0 LDG.E.64 R12, desc[UR6][R12.64] ;  /* 0x000000060c0c0981 */ /* 0x000ea4000c1e1b00 */
[----:B------:R-:W-:Y:S02]  /*0870*/  @P0 IMAD.WIDE.U32 R18, R21, 0x8, R18 ;  /* 0x0000000815120825 */ /* 0x000fe400078e0012 */
[----:B------:R-:W2:Y:S02]  /*0880*/  @P0 LDG.E.64 R14, desc[UR6][R22.64] ;  /* 0x00000006160e0981 */ /* 0x000ea4000c1e1b00 */
[----:B------:R-:W-:Y:S02]  /*0890*/  @P0 IMAD.WIDE R20, R9, 0x8, R22 ;  /* 0x0000000809140825 */ /* 0x000fe400078e0216 */
[----:B------:R-:W3:Y:S02]  /*08a0*/  @P0 LDG.E.64 R18, desc[UR6][R18.64] ;  /* 0x0000000612120981 */ /* 0x000ee4000c1e1b00 */
[----:B-1----:R-:W-:-:S02]  /*08b0*/  @P1 IMAD.WIDE.U32 R24, R25, 0x8, R10 ;  /* 0x0000000819181825 */ /* 0x002fc400078e000a */
[----:B------:R-:W3:Y:S02]  /*08c0*/  @P0 LDG.E.64 R20, desc[UR6][R20.64] ;  /* 0x0000000614140981 */ /* 0x000ee4000c1e1b00 */
[----:B------:R-:W-:Y:S02]  /*08d0*/  @P1 IMAD.WIDE R10, R27, 0x8, R10 ;  /* 0x000000081b0a1825 */ /* 0x000fe400078e020a */
[----:B------:R-:W4:Y:S04]  /*08e0*/  @P1 LDG.E.64 R24, desc[UR6][R24.64] ;  /* 0x0000000618181981 */ /* 0x000f28000c1e1b00 */
[----:B------:R-:W4:Y:S01]  /*08f0*/  @P1 LDG.E.64 R10, desc[UR6][R10.64] ;  /* 0x000000060a0a1981 */ /* 0x000f22000c1e1b00 */
[----:B--2---:R-:W-:-:S08]  /*0900*/  @P0 DFMA R12, R12, R14, R16 ;  /* 0x0000000e0c0c022b */ /* 0x004fd00000000010 */
[----:B---3--:R-:W-:-:S08]  /*0910*/  @P0 DFMA R16, R18, R20, R12 ;  /* 0x000000141210022b */ /* 0x008fd0000000000c */
[----:B----4-:R-:W-:-:S11]  /*0920*/  @P1 DFMA R16, R24, R10, R16 ;  /* 0x0000000a1810122b */ /* 0x010fd60000000010 */
.L_x_2:
[----:B------:R-:W0:Y:S01]  /*0930*/  LDCU UR5, c[0x0][0x370] ;  /* 0x00006e00ff0577ac */ /* 0x000e220008000800 */
[----:B------:R-:W1:Y:S01]  /*0940*/  LDC.64 R10, c[0x0][0x388] ;  /* 0x0000e200ff0a7b82 */ /* 0x000e620000000a00 */
[----:B------:R-:W-:Y:S01]  /*0950*/  IMAD R13, R0, R9, UR4 ;  /* 0x00000004000d7e24 */ /* 0x000fe2000f8e0209 */
[----:B0-----:R-:W-:-:S06]  /*0960*/  UIADD3 UR4, UPT, UPT, UR5, UR4, URZ ;  /* 0x0000000405047290 */ /* 0x001fcc000fffe0ff */
[----:B------:R-:W-:Y:S01]  /*0970*/  ISETP.LE.AND P0, PT, R9, UR4, PT ;  /* 0x0000000409007c0c */ /* 0x000fe2000bf03270 */
[----:B-1----:R-:W-:-:S05]  /*0980*/  IMAD.WIDE R10, R13, 0x8, R10 ;  /* 0x000000080d0a7825 */ /* 0x002fca00078e020a */
[----:B------:R0:W-:Y:S07]  /*0990*/  STG.E.64 desc[UR6][R10.64], R16 ;  /* 0x000000100a007986 */ /* 0x0001ee000c101b06 */
[----:B------:R-:W-:Y:S05]  /*09a0*/  @!P0 BRA `(.L_x_4) ;  /* 0xfffffff400cc8947 */ /* 0x000fea000383ffff */
[----:B------:R-:W-:Y:S05]  /*09b0*/  EXIT ;  /* 0x000000000000794d */ /* 0x000fea0003800000 */
.L_x_5:
[----:B------:R-:W-:-:S00]  /*09c0*/  BRA `(.L_x_5) ;  /* 0xfffffffc00fc7947 */ /* 0x000fc0000383ffff */
[----:B------:R-:W-:-:S00]  /*09d0*/  NOP ;  /* 0x0000000000007918 */ /* 0x000fc00000000000 */
        /* <DEDUP_REMOVED lines=10> */
.L_x_6:


//--------------------- .nv.shared.reserved.0     --------------------------
	.section	.nv.shared.reserved.0,"aw",@nobits
	.weak		__nv_reservedSMEM_offset_0_alias
	.size		__nv_reservedSMEM_offset_0_alias, 0, 64
	.other		__nv_reservedSMEM_offset_0_alias,@"STO_CUDA_RESERVED_SHARED STV_DEFAULT"
__nv_reservedSMEM_offset_0_alias:
	.zero		0
	.zero		64


//--------------------- .nv.constant0._Z15multiply_devicePdS_i --------------------------
	.section	.nv.constant0._Z15multiply_devicePdS_i,"a",@progbits
	.sectionflags	@""
	.align	4
.nv.constant0._Z15multiply_devicePdS_i:
	.zero		916


//--------------------- SYMBOLS --------------------------

	.type		.nv.reservedSmem.offset0,@object
	.size		.nv.reservedSmem.offset0,0x4
